//
// Generated by NVIDIA NVVM Compiler
//
// Compiler Build ID: CL-36424714
// Cuda compilation tools, release 13.0, V13.0.88
// Based on NVVM 20.0.0
//

.version 9.0
.target sm_100
.address_size 64

	// .globl	_Z13copy_constantPfPKfii

.visible .entry _Z13copy_constantPfPKfii(
	.param .u64 .ptr .align 1 _Z13copy_constantPfPKfii_param_0,
	.param .u64 .ptr .align 1 _Z13copy_constantPfPKfii_param_1,
	.param .u32 _Z13copy_constantPfPKfii_param_2,
	.param .u32 _Z13copy_constantPfPKfii_param_3
)
{
	.reg .pred 	%p<6>;
	.reg .b32 	%r<20>;
	.reg .b32 	%f<6>;
	.reg .b64 	%rd<18>;

	ld.param.u64 	%rd4, [_Z13copy_constantPfPKfii_param_0];
	ld.param.u64 	%rd5, [_Z13copy_constantPfPKfii_param_1];
	ld.param.u32 	%r4, [_Z13copy_constantPfPKfii_param_2];
	ld.param.u32 	%r5, [_Z13copy_constantPfPKfii_param_3];
	cvta.to.global.u64 	%rd1, %rd4;
	cvta.to.global.u64 	%rd6, %rd5;
	mov.u32 	%r6, %ctaid.x;
	mov.u32 	%r7, %ntid.x;
	mov.u32 	%r8, %tid.x;
	mad.lo.s32 	%r1, %r6, %r7, %r8;
	mov.u32 	%r9, %ctaid.y;
	mov.u32 	%r10, %ntid.y;
	mov.u32 	%r11, %tid.y;
	mad.lo.s32 	%r2, %r9, %r10, %r11;
	mul.lo.s32 	%r3, %r4, %r2;
	add.s32 	%r12, %r3, %r1;
	mul.wide.s32 	%rd7, %r12, 4;
	add.s64 	%rd8, %rd6, %rd7;
	ld.global.nc.f32 	%f1, [%rd8];
	setp.leu.f32 	%p1, %f1, 0f00000000;
	add.s64 	%rd2, %rd1, %rd7;
	@%p1 bra 	$L__BB0_2;
	st.global.f32 	[%rd2], %f1;
$L__BB0_2:
	setp.ne.s32 	%p2, %r2, 0;
	@%p2 bra 	$L__BB0_4;
	add.s32 	%r13, %r5, -2;
	mad.lo.s32 	%r14, %r13, %r4, %r1;
	mul.wide.s32 	%rd9, %r14, 4;
	add.s64 	%rd10, %rd1, %rd9;
	ld.global.f32 	%f2, [%rd10];
	mul.wide.s32 	%rd11, %r1, 4;
	add.s64 	%rd12, %rd1, %rd11;
	st.global.f32 	[%rd12], %f2;
$L__BB0_4:
	add.s32 	%r15, %r5, -1;
	setp.ne.s32 	%p3, %r2, %r15;
	@%p3 bra 	$L__BB0_6;
	add.s32 	%r16, %r4, %r1;
	mul.wide.s32 	%rd13, %r16, 4;
	add.s64 	%rd14, %rd1, %rd13;
	ld.global.f32 	%f3, [%rd14];
	st.global.f32 	[%rd2], %f3;
$L__BB0_6:
	setp.ne.s32 	%p4, %r1, 0;
	mul.wide.s32 	%rd15, %r3, 4;
	add.s64 	%rd3, %rd1, %rd15;
	@%p4 bra 	$L__BB0_8;
	add.s32 	%r17, %r4, %r3;
	add.s32 	%r18, %r17, -2;
	mul.wide.s32 	%rd16, %r18, 4;
	add.s64 	%rd17, %rd1, %rd16;
	ld.global.f32 	%f4, [%rd17];
	st.global.f32 	[%rd3], %f4;
$L__BB0_8:
	add.s32 	%r19, %r4, -1;
	setp.ne.s32 	%p5, %r1, %r19;
	@%p5 bra 	$L__BB0_10;
	ld.global.f32 	%f5, [%rd3+4];
	st.global.f32 	[%rd2], %f5;
$L__BB0_10:
	ret;

}
	// .globl	_Z19Jacobi_Iterator_GPUPKfPfii
.visible .entry _Z19Jacobi_Iterator_GPUPKfPfii(
	.param .u64 .ptr .align 1 _Z19Jacobi_Iterator_GPUPKfPfii_param_0,
	.param .u64 .ptr .align 1 _Z19Jacobi_Iterator_GPUPKfPfii_param_1,
	.param .u32 _Z19Jacobi_Iterator_GPUPKfPfii_param_2,
	.param .u32 _Z19Jacobi_Iterator_GPUPKfPfii_param_3
)
{
	.reg .pred 	%p<3>;
	.reg .b32 	%r<26>;
	.reg .b32 	%f<9>;
	.reg .b64 	%rd<18>;

	ld.param.u64 	%rd1, [_Z19Jacobi_Iterator_GPUPKfPfii_param_0];
	ld.param.u64 	%rd2, [_Z19Jacobi_Iterator_GPUPKfPfii_param_1];
	ld.param.u32 	%r1, [_Z19Jacobi_Iterator_GPUPKfPfii_param_2];
	cvta.to.global.u64 	%rd3, %rd2;
	cvta.to.global.u64 	%rd4, %rd1;
	mov.u32 	%r2, %ctaid.x;
	mov.u32 	%r3, %ntid.x;
	mov.u32 	%r4, %tid.x;
	mad.lo.s32 	%r5, %r2, %r3, %r4;
	mov.u32 	%r6, %ctaid.y;
	mov.u32 	%r7, %ntid.y;
	mov.u32 	%r8, %tid.y;
	mad.lo.s32 	%r9, %r6, %r7, %r8;
	add.s32 	%r10, %r5, 1;
	add.s32 	%r11, %r9, 1;
	max.s32 	%r12, %r5, 1;
	mov.u32 	%r13, %nctaid.x;
	mul.lo.s32 	%r14, %r13, %r3;
	setp.lt.u32 	%p1, %r10, %r14;
	selp.b32 	%r15, %r10, %r5, %p1;
	max.u32 	%r16, %r9, 1;
	add.s32 	%r17, %r16, -1;
	mov.u32 	%r18, %nctaid.y;
	mul.lo.s32 	%r19, %r18, %r7;
	setp.lt.u32 	%p2, %r11, %r19;
	selp.b32 	%r20, %r11, %r9, %p2;
	mul.lo.s32 	%r21, %r1, %r9;
	add.s32 	%r22, %r21, %r5;
	mad.lo.s32 	%r23, %r20, %r1, %r5;
	mad.lo.s32 	%r24, %r1, %r17, %r5;
	add.s32 	%r25, %r15, %r21;
	mul.wide.s32 	%rd5, %r25, 4;
	add.s64 	%rd6, %rd4, %rd5;
	ld.global.nc.f32 	%f1, [%rd6];
	cvt.s64.s32 	%rd7, %r21;
	cvt.u64.u32 	%rd8, %r12;
	add.s64 	%rd9, %rd8, %rd7;
	shl.b64 	%rd10, %rd9, 2;
	add.s64 	%rd11, %rd4, %rd10;
	ld.global.nc.f32 	%f2, [%rd11+-4];
	add.f32 	%f3, %f1, %f2;
	mul.wide.s32 	%rd12, %r23, 4;
	add.s64 	%rd13, %rd4, %rd12;
	ld.global.nc.f32 	%f4, [%rd13];
	add.f32 	%f5, %f3, %f4;
	mul.wide.s32 	%rd14, %r24, 4;
	add.s64 	%rd15, %rd4, %rd14;
	ld.global.nc.f32 	%f6, [%rd15];
	add.f32 	%f7, %f5, %f6;
	mul.f32 	%f8, %f7, 0f3E800000;
	mul.wide.s32 	%rd16, %r22, 4;
	add.s64 	%rd17, %rd3, %rd16;
	st.global.f32 	[%rd17], %f8;
	ret;

}


// ===== COMPILED SASS (sm_100) =====

	.target	sm_100

	.elftype	@"ET_EXEC"


//--------------------- .note.nv.tkinfo           --------------------------
	.section	.note.nv.tkinfo,"",@"SHT_NOTE"
	.sectionflags	@"SHF_NOTE_NV_TKINFO"
	.tkinfo
        /*0018*/ 	.word	0x00000002
        /*0030*/ 	.string	""
        /*0030*/ 	.string	"ptxas"
        /*0030*/ 	.string	"Cuda compilation tools, release 13.0, V13.0.88"
        /*0030*/ 	.string	"Build cuda_13.0.r13.0/compiler.36424714_0"
        /*0030*/ 	.string	"-arch sm_100 -m 64 "



//--------------------- .note.nv.cuinfo           --------------------------
	.section	.note.nv.cuinfo,"",@"SHT_NOTE"
	.sectionflags	@"SHF_NOTE_NV_CUINFO"
        /*0018*/ 	.short	0x0002
        /*001a*/ 	.short	0x0064
        /*001c*/ 	.short	0x0082
	.zero		2


//--------------------- .nv.info                  --------------------------
	.section	.nv.info,"",@"SHT_CUDA_INFO"
	.align	4


	//----- nvinfo : EIATTR_REGCOUNT
	.align		4
        /*0000*/ 	.byte	0x04, 0x2f
        /*0002*/ 	.short	(.L_1 - .L_0)
	.align		4
.L_0:
        /*0004*/ 	.word	index@(_Z13copy_constantPfPKfii)
        /*0008*/ 	.word	0x00000016


	//----- nvinfo : EIATTR_FRAME_SIZE
	.align		4
.L_1:
        /*000c*/ 	.byte	0x04, 0x11
        /*000e*/ 	.short	(.L_3 - .L_2)
	.align		4
.L_2:
        /*0010*/ 	.word	index@(_Z13copy_constantPfPKfii)
        /*0014*/ 	.word	0x00000000


	//----- nvinfo : EIATTR_REGCOUNT
	.align		4
.L_3:
        /*0018*/ 	.byte	0x04, 0x2f
        /*001a*/ 	.short	(.L_5 - .L_4)
	.align		4
.L_4:
        /*001c*/ 	.word	index@(_Z19Jacobi_Iterator_GPUPKfPfii)
        /*0020*/ 	.word	0x00000010


	//----- nvinfo : EIATTR_FRAME_SIZE
	.align		4
.L_5:
        /*0024*/ 	.byte	0x04, 0x11
        /*0026*/ 	.short	(.L_7 - .L_6)
	.align		4
.L_6:
        /*0028*/ 	.word	index@(_Z19Jacobi_Iterator_GPUPKfPfii)
        /*002c*/ 	.word	0x00000000


	//----- nvinfo : EIATTR_MIN_STACK_SIZE
	.align		4
.L_7:
        /*0030*/ 	.byte	0x04, 0x12
        /*0032*/ 	.short	(.L_9 - .L_8)
	.align		4
.L_8:
        /*0034*/ 	.word	index@(_Z19Jacobi_Iterator_GPUPKfPfii)
        /*0038*/ 	.word	0x00000000


	//----- nvinfo : EIATTR_MIN_STACK_SIZE
	.align		4
.L_9:
        /*003c*/ 	.byte	0x04, 0x12
        /*003e*/ 	.short	(.L_11 - .L_10)
	.align		4
.L_10:
        /*0040*/ 	.word	index@(_Z13copy_constantPfPKfii)
        /*0044*/ 	.word	0x00000000
.L_11:


//--------------------- .nv.compat                --------------------------
	.section	.nv.compat,"",@"SHT_CUDA_COMPAT_INFO"
	.align	4
        /*0000*/ 	.byte	0x02, 0x09, 0x00, 0x00, 0x02, 0x02, 0x01, 0x00, 0x02, 0x05, 0x05, 0x00, 0x03, 0x07, 0x01, 0x01
        /*0010*/ 	.byte	0x02, 0x03, 0x00, 0x00, 0x02, 0x06, 0x01, 0x00, 0x04, 0x0b, 0x08, 0x00, 0x09, 0x00, 0x00, 0x00
        /*0020*/ 	.byte	0x00, 0x00, 0x00, 0x00


//--------------------- .nv.info._Z19Jacobi_Iterator_GPUPKfPfii --------------------------
	.section	.nv.info._Z19Jacobi_Iterator_GPUPKfPfii,"",@"SHT_CUDA_INFO"
	.sectionflags	@""
	.align	4


	//----- nvinfo : EIATTR_CUDA_API_VERSION
	.align		4
        /*0000*/ 	.byte	0x04, 0x37
        /*0002*/ 	.short	(.L_13 - .L_12)
.L_12:
        /*0004*/ 	.word	0x00000082


	//----- nvinfo : EIATTR_KPARAM_INFO
	.align		4
.L_13:
        /*0008*/ 	.byte	0x04, 0x17
        /*000a*/ 	.short	(.L_15 - .L_14)
.L_14:
        /*000c*/ 	.word	0x00000000
        /*0010*/ 	.short	0x0003
        /*0012*/ 	.short	0x0014
        /*0014*/ 	.byte	0x00, 0xf0, 0x11, 0x00


	//----- nvinfo : EIATTR_KPARAM_INFO
	.align		4
.L_15:
        /*0018*/ 	.byte	0x04, 0x17
        /*001a*/ 	.short	(.L_17 - .L_16)
.L_16:
        /*001c*/ 	.word	0x00000000
        /*0020*/ 	.short	0x0002
        /*0022*/ 	.short	0x0010
        /*0024*/ 	.byte	0x00, 0xf0, 0x11, 0x00


	//----- nvinfo : EIATTR_KPARAM_INFO
	.align		4
.L_17:
        /*0028*/ 	.byte	0x04, 0x17
        /*002a*/ 	.short	(.L_19 - .L_18)
.L_18:
        /*002c*/ 	.word	0x00000000
        /*0030*/ 	.short	0x0001
        /*0032*/ 	.short	0x0008
        /*0034*/ 	.byte	0x00, 0xf5, 0x21, 0x00


	//----- nvinfo : EIATTR_KPARAM_INFO
	.align		4
.L_19:
        /*0038*/ 	.byte	0x04, 0x17
        /*003a*/ 	.short	(.L_21 - .L_20)
.L_20:
        /*003c*/ 	.word	0x00000000
        /*0040*/ 	.short	0x0000
        /*0042*/ 	.short	0x0000
        /*0044*/ 	.byte	0x00, 0xf5, 0x21, 0x00


	//----- nvinfo : EIATTR_SPARSE_MMA_MASK
	.align		4
.L_21:
        /*0048*/ 	.byte	0x03, 0x50
        /*004a*/ 	.short	0x0000


	//----- nvinfo : EIATTR_MAXREG_COUNT
	.align		4
        /*004c*/ 	.byte	0x03, 0x1b
        /*004e*/ 	.short	0x00ff


	//----- nvinfo : EIATTR_MERCURY_ISA_VERSION
	.align		4
        /*0050*/ 	.byte	0x03, 0x5f
        /*0052*/ 	.short	0x0101


	//----- nvinfo : EIATTR_VRC_CTA_INIT_COUNT
	.align		4
        /*0054*/ 	.byte	0x02, 0x4a
	.zero		1
	.zero		1


	//----- nvinfo : EIATTR_EXIT_INSTR_OFFSETS
	.align		4
        /*0058*/ 	.byte	0x04, 0x1c
        /*005a*/ 	.short	(.L_23 - .L_22)


	//   ....[0]....
.L_22:
        /*005c*/ 	.word	0x00000310


	//----- nvinfo : EIATTR_CBANK_PARAM_SIZE
	.align		4
.L_23:
        /*0060*/ 	.byte	0x03, 0x19
        /*0062*/ 	.short	0x0018


	//----- nvinfo : EIATTR_PARAM_CBANK
	.align		4
        /*0064*/ 	.byte	0x04, 0x0a
        /*0066*/ 	.short	(.L_25 - .L_24)
	.align		4
.L_24:
        /*0068*/ 	.word	index@(.nv.constant0._Z19Jacobi_Iterator_GPUPKfPfii)
        /*006c*/ 	.short	0x0380
        /*006e*/ 	.short	0x0018


	//----- nvinfo : EIATTR_SW_WAR
	.align		4
.L_25:
        /*0070*/ 	.byte	0x04, 0x36
        /*0072*/ 	.short	(.L_27 - .L_26)
.L_26:
        /*0074*/ 	.word	0x00000008
.L_27:


//--------------------- .nv.info._Z13copy_constantPfPKfii --------------------------
	.section	.nv.info._Z13copy_constantPfPKfii,"",@"SHT_CUDA_INFO"
	.sectionflags	@""
	.align	4


	//----- nvinfo : EIATTR_CUDA_API_VERSION
	.align		4
        /*0000*/ 	.byte	0x04, 0x37
        /*0002*/ 	.short	(.L_29 - .L_28)
.L_28:
        /*0004*/ 	.word	0x00000082


	//----- nvinfo : EIATTR_KPARAM_INFO
	.align		4
.L_29:
        /*0008*/ 	.byte	0x04, 0x17
        /*000a*/ 	.short	(.L_31 - .L_30)
.L_30:
        /*000c*/ 	.word	0x00000000
        /*0010*/ 	.short	0x0003
        /*0012*/ 	.short	0x0014
        /*0014*/ 	.byte	0x00, 0xf0, 0x11, 0x00


	//----- nvinfo : EIATTR_KPARAM_INFO
	.align		4
.L_31:
        /*0018*/ 	.byte	0x04, 0x17
        /*001a*/ 	.short	(.L_33 - .L_32)
.L_32:
        /*001c*/ 	.word	0x00000000
        /*0020*/ 	.short	0x0002
        /*0022*/ 	.short	0x0010
        /*0024*/ 	.byte	0x00, 0xf0, 0x11, 0x00


	//----- nvinfo : EIATTR_KPARAM_INFO
	.align		4
.L_33:
        /*0028*/ 	.byte	0x04, 0x17
        /*002a*/ 	.short	(.L_35 - .L_34)
.L_34:
        /*002c*/ 	.word	0x00000000
        /*0030*/ 	.short	0x0001
        /*0032*/ 	.short	0x0008
        /*0034*/ 	.byte	0x00, 0xf5, 0x21, 0x00


	//----- nvinfo : EIATTR_KPARAM_INFO
	.align		4
.L_35:
        /*0038*/ 	.byte	0x04, 0x17
        /*003a*/ 	.short	(.L_37 - .L_36)
.L_36:
        /*003c*/ 	.word	0x00000000
        /*0040*/ 	.short	0x0000
        /*0042*/ 	.short	0x0000
        /*0044*/ 	.byte	0x00, 0xf5, 0x21, 0x00


	//----- nvinfo : EIATTR_SPARSE_MMA_MASK
	.align		4
.L_37:
        /*0048*/ 	.byte	0x03, 0x50
        /*004a*/ 	.short	0x0000


	//----- nvinfo : EIATTR_MAXREG_COUNT
	.align		4
        /*004c*/ 	.byte	0x03, 0x1b
        /*004e*/ 	.short	0x00ff


	//----- nvinfo : EIATTR_MERCURY_ISA_VERSION
	.align		4
        /*0050*/ 	.byte	0x03, 0x5f
        /*0052*/ 	.short	0x0101


	//----- nvinfo : EIATTR_VRC_CTA_INIT_COUNT
	.align		4
        /*0054*/ 	.byte	0x02, 0x4a
	.zero		1
	.zero		1


	//----- nvinfo : EIATTR_EXIT_INSTR_OFFSETS
	.align		4
        /*0058*/ 	.byte	0x04, 0x1c
        /*005a*/ 	.short	(.L_39 - .L_38)


	//   ....[0]....
.L_38:
        /*005c*/ 	.word	0x000002d0


	//   ....[1]....
        /*0060*/ 	.word	0x00000300


	//----- nvinfo : EIATTR_CRS_STACK_SIZE
	.align		4
.L_39:
        /*0064*/ 	.byte	0x04, 0x1e
        /*0066*/ 	.short	(.L_41 - .L_40)
.L_40:
        /*0068*/ 	.word	0x00000000


	//----- nvinfo : EIATTR_CBANK_PARAM_SIZE
	.align		4
.L_41:
        /*006c*/ 	.byte	0x03, 0x19
        /*006e*/ 	.short	0x0018


	//----- nvinfo : EIATTR_PARAM_CBANK
	.align		4
        /*0070*/ 	.byte	0x04, 0x0a
        /*0072*/ 	.short	(.L_43 - .L_42)
	.align		4
.L_42:
        /*0074*/ 	.word	index@(.nv.constant0._Z13copy_constantPfPKfii)
        /*0078*/ 	.short	0x0380
        /*007a*/ 	.short	0x0018


	//----- nvinfo : EIATTR_SW_WAR
	.align		4
.L_43:
        /*007c*/ 	.byte	0x04, 0x36
        /*007e*/ 	.short	(.L_45 - .L_44)
.L_44:
        /*0080*/ 	.word	0x00000008
.L_45:


//--------------------- .nv.callgraph             --------------------------
	.section	.nv.callgraph,"",@"SHT_CUDA_CALLGRAPH"
	.align	4
	.sectionentsize	8
	.align		4
        /*0000*/ 	.word	0x00000000
	.align		4
        /*0004*/ 	.word	0xffffffff
	.align		4
        /*0008*/ 	.word	0x00000000
	.align		4
        /*000c*/ 	.word	0xfffffffe
	.align		4
        /*0010*/ 	.word	0x00000000
	.align		4
        /*0014*/ 	.word	0xfffffffd
	.align		4
        /*0018*/ 	.word	0x00000000
	.align		4
        /*001c*/ 	.word	0xfffffffc


//--------------------- .text._Z19Jacobi_Iterator_GPUPKfPfii --------------------------
	.section	.text._Z19Jacobi_Iterator_GPUPKfPfii,"ax",@progbits
	.align	128
        .global         _Z19Jacobi_Iterator_GPUPKfPfii
        .type           _Z19Jacobi_Iterator_GPUPKfPfii,@function
        .size           _Z19Jacobi_Iterator_GPUPKfPfii,(.L_x_4 - _Z19Jacobi_Iterator_GPUPKfPfii)
        .other          _Z19Jacobi_Iterator_GPUPKfPfii,@"STO_CUDA_ENTRY STV_DEFAULT"
_Z19Jacobi_Iterator_GPUPKfPfii:
.text._Z19Jacobi_Iterator_GPUPKfPfii:
[----:B------:R-:W-:Y:S01]  /*0000*/  LDC R1, c[0x0][0x37c] ;  /* 0x0000df00ff017b82 */ /* 0x000fe20000000800 */
[----:B------:R-:W0:Y:S07]  /*0010*/  S2R R0, SR_TID.X ;  /* 0x0000000000007919 */ /* 0x000e2e0000002100 */
[----:B------:R-:W0:Y:S01]  /*0020*/  S2UR UR4, SR_CTAID.X ;  /* 0x00000000000479c3 */ /* 0x000e220000002500 */
[----:B------:R-:W1:Y:S01]  /*0030*/  LDCU UR8, c[0x0][0x390] ;  /* 0x00007200ff0877ac */ /* 0x000e620008000800 */
[----:B------:R-:W2:Y:S01]  /*0040*/  S2R R7, SR_TID.Y ;  /* 0x0000000000077919 */ /* 0x000ea20000002200 */
[----:B------:R-:W3:Y:S05]  /*0050*/  LDCU.64 UR10, c[0x0][0x380] ;  /* 0x00007000ff0a77ac */ /* 0x000eea0008000a00 */
[----:B------:R-:W0:Y:S08]  /*0060*/  LDC R11, c[0x0][0x360] ;  /* 0x0000d800ff0b7b82 */ /* 0x000e300000000800 */
[----:B------:R-:W2:Y:S08]  /*0070*/  S2UR UR5, SR_CTAID.Y ;  /* 0x00000000000579c3 */ /* 0x000eb00000002600 */
[----:B------:R-:W2:Y:S01]  /*0080*/  LDC R8, c[0x0][0x364] ;  /* 0x0000d900ff087b82 */ /* 0x000ea20000000800 */
[----:B------:R-:W4:Y:S01]  /*0090*/  LDCU UR6, c[0x0][0x370] ;  /* 0x00006e00ff0677ac */ /* 0x000f220008000800 */
[----:B------:R-:W5:Y:S06]  /*00a0*/  LDCU UR7, c[0x0][0x374] ;  /* 0x00006e80ff0777ac */ /* 0x000f6c0008000800 */
[----:B------:R-:W3:Y:S01]  /*00b0*/  LDC.64 R2, c[0x0][0x380] ;  /* 0x0000e000ff027b82 */ /* 0x000ee20000000a00 */
[----:B0-----:R-:W-:-:S05]  /*00c0*/  IMAD R5, R11, UR4, R0 ;  /* 0x000000040b057c24 */ /* 0x001fca000f8e0200 */
[C---:B------:R-:W-:Y:S02]  /*00d0*/  IADD3 R6, PT, PT, R5.reuse, 0x1, RZ ;  /* 0x0000000105067810 */ /* 0x040fe40007ffe0ff */
[----:B------:R-:W-:Y:S01]  /*00e0*/  VIMNMX R9, PT, PT, R5, 0x1, !PT ;  /* 0x0000000105097848 */ /* 0x000fe20007fe0100 */
[----:B----4-:R-:W-:Y:S02]  /*00f0*/  IMAD R11, R11, UR6, RZ ;  /* 0x000000060b0b7c24 */ /* 0x010fe4000f8e02ff */
[----:B--2---:R-:W-:-:S03]  /*0100*/  IMAD R4, R8, UR5, R7 ;  /* 0x0000000508047c24 */ /* 0x004fc6000f8e0207 */
[----:B------:R-:W-:Y:S01]  /*0110*/  ISETP.GE.U32.AND P1, PT, R6, R11, PT ;  /* 0x0000000b0600720c */ /* 0x000fe20003f26070 */
[----:B-----5:R-:W-:Y:S01]  /*0120*/  IMAD R8, R8, UR7, RZ ;  /* 0x0000000708087c24 */ /* 0x020fe2000f8e02ff */
[----:B------:R-:W0:Y:S01]  /*0130*/  LDCU.64 UR4, c[0x0][0x358] ;  /* 0x00006b00ff0477ac */ /* 0x000e220008000a00 */
[C---:B-1----:R-:W-:Y:S01]  /*0140*/  IMAD R0, R4.reuse, UR8, RZ ;  /* 0x0000000804007c24 */ /* 0x042fe2000f8e02ff */
[----:B------:R-:W-:-:S04]  /*0150*/  IADD3 R7, PT, PT, R4, 0x1, RZ ;  /* 0x0000000104077810 */ /* 0x000fc80007ffe0ff */
[----:B------:R-:W-:Y:S02]  /*0160*/  IADD3 R10, P2, PT, R9, R0, RZ ;  /* 0x00000000090a7210 */ /* 0x000fe40007f5e0ff */
[C---:B------:R-:W-:Y:S02]  /*0170*/  ISETP.GE.U32.AND P0, PT, R7.reuse, R8, PT ;  /* 0x000000080700720c */ /* 0x040fe40003f06070 */
[----:B------:R-:W-:Y:S02]  /*0180*/  SEL R9, R6, R5, !P1 ;  /* 0x0000000506097207 */ /* 0x000fe40004800000 */
[----:B------:R-:W-:Y:S02]  /*0190*/  LEA.HI.X.SX32 R11, R0, RZ, 0x1, P2 ;  /* 0x000000ff000b7211 */ /* 0x000fe400010f0eff */
[----:B---3--:R-:W-:Y:S02]  /*01a0*/  LEA R6, P1, R10, UR10, 0x2 ;  /* 0x0000000a0a067c11 */ /* 0x008fe4000f8210ff */
[----:B------:R-:W-:-:S02]  /*01b0*/  SEL R8, R7, R4, !P0 ;  /* 0x0000000407087207 */ /* 0x000fc40004000000 */
[----:B------:R-:W-:Y:S02]  /*01c0*/  VIMNMX.U32 R4, PT, PT, R4, 0x1, !PT ;  /* 0x0000000104047848 */ /* 0x000fe40007fe0000 */
[----:B------:R-:W-:Y:S02]  /*01d0*/  IADD3 R9, PT, PT, R9, R0, RZ ;  /* 0x0000000009097210 */ /* 0x000fe40007ffe0ff */
[----:B------:R-:W-:Y:S01]  /*01e0*/  LEA.HI.X R7, R10, UR11, R11, 0x2, P1 ;  /* 0x0000000b0a077c11 */ /* 0x000fe200088f140b */
[----:B------:R-:W-:Y:S01]  /*01f0*/  IMAD R11, R8, UR8, R5 ;  /* 0x00000008080b7c24 */ /* 0x000fe2000f8e0205 */
[----:B------:R-:W-:Y:S01]  /*0200*/  IADD3 R4, PT, PT, R4, -0x1, RZ ;  /* 0xffffffff04047810 */ /* 0x000fe20007ffe0ff */
[----:B------:R-:W-:-:S03]  /*0210*/  IMAD.WIDE R8, R9, 0x4, R2 ;  /* 0x0000000409087825 */ /* 0x000fc600078e0202 */
[----:B0-----:R-:W2:Y:S01]  /*0220*/  LDG.E.CONSTANT R7, desc[UR4][R6.64+-0x4] ;  /* 0xfffffc0406077981 */ /* 0x001ea2000c1e9900 */
[----:B------:R-:W-:Y:S02]  /*0230*/  IMAD R13, R4, UR8, R5 ;  /* 0x00000008040d7c24 */ /* 0x000fe4000f8e0205 */
[--C-:B------:R-:W-:Y:S01]  /*0240*/  IMAD.WIDE R10, R11, 0x4, R2.reuse ;  /* 0x000000040b0a7825 */ /* 0x100fe200078e0202 */
[----:B------:R-:W2:Y:S03]  /*0250*/  LDG.E.CONSTANT R8, desc[UR4][R8.64] ;  /* 0x0000000408087981 */ /* 0x000ea6000c1e9900 */
[----:B------:R-:W-:Y:S02]  /*0260*/  IMAD.WIDE R2, R13, 0x4, R2 ;  /* 0x000000040d027825 */ /* 0x000fe400078e0202 */
[----:B------:R-:W3:Y:S01]  /*0270*/  LDG.E.CONSTANT R11, desc[UR4][R10.64] ;  /* 0x000000040a0b7981 */ /* 0x000ee2000c1e9900 */
[----:B------:R-:W0:Y:S03]  /*0280*/  LDC.64 R12, c[0x0][0x388] ;  /* 0x0000e200ff0c7b82 */ /* 0x000e260000000a00 */
[----:B------:R-:W4:Y:S01]  /*0290*/  LDG.E.CONSTANT R3, desc[UR4][R2.64] ;  /* 0x0000000402037981 */ /* 0x000f22000c1e9900 */
[----:B------:R-:W-:Y:S01]  /*02a0*/  IADD3 R5, PT, PT, R5, R0, RZ ;  /* 0x0000000005057210 */ /* 0x000fe20007ffe0ff */
[----:B--2---:R-:W-:-:S04]  /*02b0*/  FADD R4, R8, R7 ;  /* 0x0000000708047221 */ /* 0x004fc80000000000 */
[----:B---3--:R-:W-:-:S04]  /*02c0*/  FADD R4, R4, R11 ;  /* 0x0000000b04047221 */ /* 0x008fc80000000000 */
[----:B----4-:R-:W-:Y:S01]  /*02d0*/  FADD R0, R4, R3 ;  /* 0x0000000304007221 */ /* 0x010fe20000000000 */
[----:B0-----:R-:W-:-:S04]  /*02e0*/  IMAD.WIDE R4, R5, 0x4, R12 ;  /* 0x0000000405047825 */ /* 0x001fc800078e020c */
[----:B------:R-:W-:-:S05]  /*02f0*/  FMUL R7, R0, 0.25 ;  /* 0x3e80000000077820 */ /* 0x000fca0000400000 */
[----:B------:R-:W-:Y:S01]  /*0300*/  STG.E desc[UR4][R4.64], R7 ;  /* 0x0000000704007986 */ /* 0x000fe2000c101904 */
[----:B------:R-:W-:Y:S05]  /*0310*/  EXIT ;  /* 0x000000000000794d */ /* 0x000fea0003800000 */
.L_x_0:
[----:B------:R-:W-:-:S00]  /*0320*/  BRA `(.L_x_0) ;  /* 0xfffffffc00fc7947 */ /* 0x000fc0000383ffff */
[----:B------:R-:W-:-:S00]  /*0330*/  NOP ;  /* 0x0000000000007918 */ /* 0x000fc00000000000 */
        /* <DEDUP_REMOVED lines=12> */
.L_x_4:


//--------------------- .text._Z13copy_constantPfPKfii --------------------------
	.section	.text._Z13copy_constantPfPKfii,"ax",@progbits
	.align	128
        .global         _Z13copy_constantPfPKfii
        .type           _Z13copy_constantPfPKfii,@function
        .size           _Z13copy_constantPfPKfii,(.L_x_5 - _Z13copy_constantPfPKfii)
        .other          _Z13copy_constantPfPKfii,@"STO_CUDA_ENTRY STV_DEFAULT"
_Z13copy_constantPfPKfii:
.text._Z13copy_constantPfPKfii:
[----:B------:R-:W-:Y:S01]  /*0000*/  LDC R1, c[0x0][0x37c] ;  /* 0x0000df00ff017b82 */ /* 0x000fe20000000800 */
[----:B------:R-:W0:Y:S07]  /*0010*/  S2R R4, SR_TID.Y ;  /* 0x0000000000047919 */ /* 0x000e2e0000002200 */
[----:B------:R-:W1:Y:S01]  /*0020*/  LDC R13, c[0x0][0x360] ;  /* 0x0000d800ff0d7b82 */ /* 0x000e620000000800 */
[----:B------:R-:W2:Y:S01]  /*0030*/  LDCU.64 UR6, c[0x0][0x358] ;  /* 0x00006b00ff0677ac */ /* 0x000ea20008000a00 */
[----:B------:R-:W1:Y:S06]  /*0040*/  S2R R2, SR_TID.X ;  /* 0x0000000000027919 */ /* 0x000e6c0000002100 */
[----:B------:R-:W0:Y:S08]  /*0050*/  S2UR UR5, SR_CTAID.Y ;  /* 0x00000000000579c3 */ /* 0x000e300000002600 */
[----:B------:R-:W0:Y:S08]  /*0060*/  LDC R11, c[0x0][0x364] ;  /* 0x0000d900ff0b7b82 */ /* 0x000e300000000800 */
[----:B------:R-:W1:Y:S08]  /*0070*/  S2UR UR4, SR_CTAID.X ;  /* 0x00000000000479c3 */ /* 0x000e700000002500 */
[----:B------:R-:W3:Y:S08]  /*0080*/  LDC R0, c[0x0][0x390] ;  /* 0x0000e400ff007b82 */ /* 0x000ef00000000800 */
[----:B------:R-:W4:Y:S01]  /*0090*/  LDC.64 R6, c[0x0][0x388] ;  /* 0x0000e200ff067b82 */ /* 0x000f220000000a00 */
[----:B0-----:R-:W-:-:S02]  /*00a0*/  IMAD R11, R11, UR5, R4 ;  /* 0x000000050b0b7c24 */ /* 0x001fc4000f8e0204 */
[----:B-1----:R-:W-:Y:S01]  /*00b0*/  IMAD R13, R13, UR4, R2 ;  /* 0x000000040d0d7c24 */ /* 0x002fe2000f8e0202 */
[----:B------:R-:W0:Y:S04]  /*00c0*/  LDCU UR4, c[0x0][0x394] ;  /* 0x00007280ff0477ac */ /* 0x000e280008000800 */
[----:B------:R-:W1:Y:S01]  /*00d0*/  LDC.64 R2, c[0x0][0x380] ;  /* 0x0000e000ff027b82 */ /* 0x000e620000000a00 */
[----:B---3--:R-:W-:-:S05]  /*00e0*/  IMAD R15, R11, R0, RZ ;  /* 0x000000000b0f7224 */ /* 0x008fca00078e02ff */
[----:B------:R-:W-:-:S05]  /*00f0*/  IADD3 R5, PT, PT, R13, R15, RZ ;  /* 0x0000000f0d057210 */ /* 0x000fca0007ffe0ff */
[----:B----4-:R-:W-:-:S05]  /*0100*/  IMAD.WIDE R6, R5, 0x4, R6 ;  /* 0x0000000405067825 */ /* 0x010fca00078e0206 */
[----:B--2---:R-:W2:Y:S01]  /*0110*/  LDG.E.CONSTANT R17, desc[UR6][R6.64] ;  /* 0x0000000606117981 */ /* 0x004ea2000c1e9900 */
[----:B------:R-:W-:Y:S01]  /*0120*/  ISETP.NE.AND P1, PT, R11, RZ, PT ;  /* 0x000000ff0b00720c */ /* 0x000fe20003f25270 */
[----:B0-----:R-:W-:Y:S01]  /*0130*/  UIADD3 UR5, UPT, UPT, UR4, -0x2, URZ ;  /* 0xfffffffe04057890 */ /* 0x001fe2000fffe0ff */
[----:B-1----:R-:W-:-:S11]  /*0140*/  IMAD.WIDE R4, R5, 0x4, R2 ;  /* 0x0000000405047825 */ /* 0x002fd600078e0202 */
[----:B------:R-:W-:-:S04]  /*0150*/  @!P1 IMAD R9, R0, UR5, R13 ;  /* 0x0000000500099c24 */ /* 0x000fc8000f8e020d */
[----:B------:R-:W-:Y:S01]  /*0160*/  @!P1 IMAD.WIDE R8, R9, 0x4, R2 ;  /* 0x0000000409089825 */ /* 0x000fe200078e0202 */
[----:B--2---:R-:W-:-:S13]  /*0170*/  FSETP.GT.AND P0, PT, R17, RZ, PT ;  /* 0x000000ff1100720b */ /* 0x004fda0003f04000 */
[----:B------:R0:W-:Y:S04]  /*0180*/  @P0 STG.E desc[UR6][R4.64], R17 ;  /* 0x0000001104000986 */ /* 0x0001e8000c101906 */
[----:B------:R-:W2:Y:S01]  /*0190*/  @!P1 LDG.E R19, desc[UR6][R8.64] ;  /* 0x0000000608139981 */ /* 0x000ea2000c1e1900 */
[----:B------:R-:W-:Y:S01]  /*01a0*/  UIADD3 UR4, UPT, UPT, UR4, -0x1, URZ ;  /* 0xffffffff04047890 */ /* 0x000fe2000fffe0ff */
[----:B------:R-:W-:-:S05]  /*01b0*/  @!P1 IMAD.WIDE R6, R13, 0x4, R2 ;  /* 0x000000040d069825 */ /* 0x000fca00078e0202 */
[----:B------:R-:W-:-:S13]  /*01c0*/  ISETP.NE.AND P0, PT, R11, UR4, PT ;  /* 0x000000040b007c0c */ /* 0x000fda000bf05270 */
[----:B------:R-:W-:-:S05]  /*01d0*/  @!P0 IADD3 R11, PT, PT, R13, R0, RZ ;  /* 0x000000000d0b8210 */ /* 0x000fca0007ffe0ff */
[--C-:B------:R-:W-:Y:S01]  /*01e0*/  @!P0 IMAD.WIDE R10, R11, 0x4, R2.reuse ;  /* 0x000000040b0a8825 */ /* 0x100fe200078e0202 */
[----:B--2---:R0:W-:Y:S05]  /*01f0*/  @!P1 STG.E desc[UR6][R6.64], R19 ;  /* 0x0000001306009986 */ /* 0x0041ea000c101906 */
[----:B------:R-:W2:Y:S01]  /*0200*/  @!P0 LDG.E R11, desc[UR6][R10.64] ;  /* 0x000000060a0b8981 */ /* 0x000ea2000c1e1900 */
[----:B------:R-:W-:Y:S01]  /*0210*/  ISETP.NE.AND P1, PT, R13, RZ, PT ;  /* 0x000000ff0d00720c */ /* 0x000fe20003f25270 */
[----:B------:R-:W-:Y:S01]  /*0220*/  BSSY.RECONVERGENT B0, `(.L_x_1) ;  /* 0x000000a000007945 */ /* 0x000fe20003800200 */
[----:B------:R-:W-:Y:S01]  /*0230*/  IADD3 R12, PT, PT, R0, -0x1, RZ ;  /* 0xffffffff000c7810 */ /* 0x000fe20007ffe0ff */
[----:B------:R-:W-:-:S03]  /*0240*/  IMAD.WIDE R8, R15, 0x4, R2 ;  /* 0x000000040f087825 */ /* 0x000fc600078e0202 */
[----:B------:R-:W-:Y:S01]  /*0250*/  ISETP.NE.AND P2, PT, R13, R12, PT ;  /* 0x0000000c0d00720c */ /* 0x000fe20003f45270 */
[----:B--2---:R0:W-:Y:S06]  /*0260*/  @!P0 STG.E desc[UR6][R4.64], R11 ;  /* 0x0000000b04008986 */ /* 0x0041ec000c101906 */
[----:B------:R-:W-:Y:S06]  /*0270*/  @P1 BRA `(.L_x_2) ;  /* 0x0000000000101947 */ /* 0x000fec0003800000 */
[----:B------:R-:W-:-:S05]  /*0280*/  IADD3 R15, PT, PT, R15, -0x2, R0 ;  /* 0xfffffffe0f0f7810 */ /* 0x000fca0007ffe000 */
[----:B------:R-:W-:-:S06]  /*0290*/  IMAD.WIDE R2, R15, 0x4, R2 ;  /* 0x000000040f027825 */ /* 0x000fcc00078e0202 */
[----:B------:R-:W2:Y:S04]  /*02a0*/  LDG.E R3, desc[UR6][R2.64] ;  /* 0x0000000602037981 */ /* 0x000ea8000c1e1900 */
[----:B--2---:R1:W-:Y:S02]  /*02b0*/  STG.E desc[UR6][R8.64], R3 ;  /* 0x0000000308007986 */ /* 0x0043e4000c101906 */
.L_x_2:
[----:B------:R-:W-:Y:S05]  /*02c0*/  BSYNC.RECONVERGENT B0 ;  /* 0x0000000000007941 */ /* 0x000fea0003800200 */
.L_x_1:
[----:B------:R-:W-:Y:S05]  /*02d0*/  @P2 EXIT ;  /* 0x000000000000294d */ /* 0x000fea0003800000 */
[----:B-1----:R-:W2:Y:S04]  /*02e0*/  LDG.E R9, desc[UR6][R8.64+0x4] ;  /* 0x0000040608097981 */ /* 0x002ea8000c1e1900 */
[----:B--2---:R-:W-:Y:S01]  /*02f0*/  STG.E desc[UR6][R4.64], R9 ;  /* 0x0000000904007986 */ /* 0x004fe2000c101906 */
[----:B------:R-:W-:Y:S05]  /*0300*/  EXIT ;  /* 0x000000000000794d */ /* 0x000fea0003800000 */
.L_x_3:
        /* <DEDUP_REMOVED lines=15> */
.L_x_5:


//--------------------- .nv.shared.reserved.0     --------------------------
	.section	.nv.shared.reserved.0,"aw",@nobits
	.weak		__nv_reservedSMEM_offset_0_alias
	.size		__nv_reservedSMEM_offset_0_alias, 0, 64
	.other		__nv_reservedSMEM_offset_0_alias,@"STO_CUDA_RESERVED_SHARED STV_DEFAULT"
__nv_reservedSMEM_offset_0_alias:
	.zero		0
	.zero		64


//--------------------- .nv.constant0._Z19Jacobi_Iterator_GPUPKfPfii --------------------------
	.section	.nv.constant0._Z19Jacobi_Iterator_GPUPKfPfii,"a",@progbits
	.sectionflags	@""
	.align	4
.nv.constant0._Z19Jacobi_Iterator_GPUPKfPfii:
	.zero		920


//--------------------- .nv.constant0._Z13copy_constantPfPKfii --------------------------
	.section	.nv.constant0._Z13copy_constantPfPKfii,"a",@progbits
	.sectionflags	@""
	.align	4
.nv.constant0._Z13copy_constantPfPKfii:
	.zero		920


//--------------------- SYMBOLS --------------------------

	.type		.nv.reservedSmem.offset0,@object
	.size		.nv.reservedSmem.offset0,0x4
